	.headerflags	@"EF_CUDA_TEXMODE_UNIFIED EF_CUDA_64BIT_ADDRESS EF_CUDA_ACCELERATORS EF_CUDA_SM90 EF_CUDA_VIRTUAL_SM(EF_CUDA_SM90)"
	.elftype	@"ET_EXEC"


//--------------------- .nv.info                  --------------------------
	.section	.nv.info,"",@"SHT_CUDA_INFO"
	.align	4


	//----- nvinfo : EIATTR_REGCOUNT
	.align		4
        /*0000*/ 	.byte	0x04, 0x2f
        /*0002*/ 	.short	(.L_1 - .L_0)
	.align		4
.L_0:
        /*0004*/ 	.word	index@(triton_poi_fused_slice_34)
        /*0008*/ 	.word	0x0000001e


	//----- nvinfo : EIATTR_MIN_STACK_SIZE
	.align		4
.L_1:
        /*000c*/ 	.byte	0x04, 0x12
        /*000e*/ 	.short	(.L_3 - .L_2)
	.align		4
.L_2:
        /*0010*/ 	.word	index@(triton_poi_fused_slice_34)
        /*0014*/ 	.word	0x00000000


	//----- nvinfo : EIATTR_FRAME_SIZE
	.align		4
.L_3:
        /*0018*/ 	.byte	0x04, 0x11
        /*001a*/ 	.short	(.L_5 - .L_4)
	.align		4
.L_4:
        /*001c*/ 	.word	index@(triton_poi_fused_slice_34)
        /*0020*/ 	.word	0x00000000


	//----- nvinfo : EIATTR_MIN_STACK_SIZE
	.align		4
.L_5:
        /*0024*/ 	.byte	0x04, 0x12
        /*0026*/ 	.short	(.L_7 - .L_6)
	.align		4
.L_6:
        /*0028*/ 	.word	index@(triton_poi_fused_slice_34)
        /*002c*/ 	.word	0x00000000
.L_7:


//--------------------- .nv.info.triton_poi_fused_slice_34 --------------------------
	.section	.nv.info.triton_poi_fused_slice_34,"",@"SHT_CUDA_INFO"
	.sectionflags	@""
	.align	4


	//----- nvinfo : EIATTR_CUDA_API_VERSION
	.align		4
        /*0000*/ 	.byte	0x04, 0x37
        /*0002*/ 	.short	(.L_9 - .L_8)
.L_8:
        /*0004*/ 	.word	0x0000007c


	//----- nvinfo : EIATTR_KPARAM_INFO
	.align		4
.L_9:
        /*0008*/ 	.byte	0x04, 0x17
        /*000a*/ 	.short	(.L_11 - .L_10)
.L_10:
        /*000c*/ 	.word	0x00000000
        /*0010*/ 	.short	0x0003
        /*0012*/ 	.short	0x0014
        /*0014*/ 	.byte	0x00, 0xf0, 0x11, 0x00


	//----- nvinfo : EIATTR_KPARAM_INFO
	.align		4
.L_11:
        /*0018*/ 	.byte	0x04, 0x17
        /*001a*/ 	.short	(.L_13 - .L_12)
.L_12:
        /*001c*/ 	.word	0x00000000
        /*0020*/ 	.short	0x0002
        /*0022*/ 	.short	0x0010
        /*0024*/ 	.byte	0x00, 0xf0, 0x11, 0x00


	//----- nvinfo : EIATTR_KPARAM_INFO
	.align		4
.L_13:
        /*0028*/ 	.byte	0x04, 0x17
        /*002a*/ 	.short	(.L_15 - .L_14)
.L_14:
        /*002c*/ 	.word	0x00000000
        /*0030*/ 	.short	0x0001
        /*0032*/ 	.short	0x0008
        /*0034*/ 	.byte	0x00, 0xf4, 0x21, 0x00


	//----- nvinfo : EIATTR_KPARAM_INFO
	.align		4
.L_15:
        /*0038*/ 	.byte	0x04, 0x17
        /*003a*/ 	.short	(.L_17 - .L_16)
.L_16:
        /*003c*/ 	.word	0x00000000
        /*0040*/ 	.short	0x0000
        /*0042*/ 	.short	0x0000
        /*0044*/ 	.byte	0x00, 0xf4, 0x21, 0x00


	//----- nvinfo : EIATTR_SPARSE_MMA_MASK
	.align		4
.L_17:
        /*0048*/ 	.byte	0x03, 0x50
        /*004a*/ 	.short	0x0000


	//----- nvinfo : EIATTR_MAXREG_COUNT
	.align		4
        /*004c*/ 	.byte	0x03, 0x1b
        /*004e*/ 	.short	0x00ff


	//----- nvinfo : EIATTR_EXIT_INSTR_OFFSETS
	.align		4
        /*0050*/ 	.byte	0x04, 0x1c
        /*0052*/ 	.short	(.L_19 - .L_18)


	//   ....[0]....
.L_18:
        /*0054*/ 	.word	0x00000870


	//   ....[1]....
        /*0058*/ 	.word	0x000008c0


	//----- nvinfo : EIATTR_REQNTID
	.align		4
.L_19:
        /*005c*/ 	.byte	0x04, 0x10
        /*005e*/ 	.short	(.L_21 - .L_20)
.L_20:
        /*0060*/ 	.word	0x00000080
        /*0064*/ 	.word	0x00000001
        /*0068*/ 	.word	0x00000001


	//----- nvinfo : EIATTR_CBANK_PARAM_SIZE
	.align		4
.L_21:
        /*006c*/ 	.byte	0x03, 0x19
        /*006e*/ 	.short	0x0018


	//----- nvinfo : EIATTR_PARAM_CBANK
	.align		4
        /*0070*/ 	.byte	0x04, 0x0a
        /*0072*/ 	.short	(.L_23 - .L_22)
	.align		4
.L_22:
        /*0074*/ 	.word	index@(.nv.constant0.triton_poi_fused_slice_34)
        /*0078*/ 	.short	0x0210
        /*007a*/ 	.short	0x0018


	//----- nvinfo : EIATTR_SW_WAR
	.align		4
.L_23:
        /*007c*/ 	.byte	0x04, 0x36
        /*007e*/ 	.short	(.L_25 - .L_24)
.L_24:
        /*0080*/ 	.word	0x00000008
.L_25:


//--------------------- .nv.callgraph             --------------------------
	.section	.nv.callgraph,"",@"SHT_CUDA_CALLGRAPH"
	.align	4
	.sectionentsize	8
	.align		4
        /*0000*/ 	.word	0x00000000
	.align		4
        /*0004*/ 	.word	0xffffffff
	.align		4
        /*0008*/ 	.word	0x00000000
	.align		4
        /*000c*/ 	.word	0xfffffffe
	.align		4
        /*0010*/ 	.word	0x00000000
	.align		4
        /*0014*/ 	.word	0xfffffffd
	.align		4
        /*0018*/ 	.word	0x00000000
	.align		4
        /*001c*/ 	.word	0xfffffffc


//--------------------- .text.triton_poi_fused_slice_34 --------------------------
	.section	.text.triton_poi_fused_slice_34,"ax",@progbits
	.sectionflags	@"SHF_BARRIERS=1"
	.align	128
        .global         triton_poi_fused_slice_34
        .type           triton_poi_fused_slice_34,@function
        .size           triton_poi_fused_slice_34,(.L_x_1 - triton_poi_fused_slice_34)
        .other          triton_poi_fused_slice_34,@"STO_CUDA_ENTRY STV_DEFAULT"
triton_poi_fused_slice_34:
.text.triton_poi_fused_slice_34:
[----:B------:R-:W0:Y:S01]  /*0000*/  LDC R1, c[0x0][0x28] ;  /* 0x00000a00ff017b82 */ /* 0x000e220000000800 */
[----:B------:R-:W1:Y:S01]  /*0010*/  S2R R12, SR_TID.X ;  /* 0x00000000000c7919 */ /* 0x000e620000002100 */
[----:B------:R-:W-:Y:S01]  /*0020*/  ULDC.64 UR6, c[0x0][0x208] ;  /* 0x0000820000067ab9 */ /* 0x000fe20000000a00 */
[----:B------:R-:W2:Y:S01]  /*0030*/  S2R R2, SR_CTAID.Y ;  /* 0x0000000000027919 */ /* 0x000ea20000002600 */
[----:B------:R-:W3:Y:S01]  /*0040*/  S2R R13, SR_CTAID.X ;  /* 0x00000000000d7919 */ /* 0x000ee20000002500 */
[C---:B-1----:R-:W-:Y:S01]  /*0050*/  LOP3.LUT R0, R12.reuse, 0x40, RZ, 0xc0, !PT ;  /* 0x000000400c007812 */ /* 0x042fe200078ec0ff */
[----:B------:R-:W-:Y:S01]  /*0060*/  IMAD.SHL.U32 R5, R12, 0x4, RZ ;  /* 0x000000040c057824 */ /* 0x000fe200078e00ff */
[----:B------:R-:W-:Y:S02]  /*0070*/  SHF.R.U32.HI R14, RZ, 0x2, R12 ;  /* 0x00000002ff0e7819 */ /* 0x000fe4000001160c */
[----:B------:R-:W-:Y:S01]  /*0080*/  SHF.R.U32.HI R3, RZ, 0x2, R0 ;  /* 0x00000002ff037819 */ /* 0x000fe20000011600 */
[----:B--2---:R-:W-:Y:S01]  /*0090*/  IMAD.SHL.U32 R0, R2, 0x10, RZ ;  /* 0x0000001002007824 */ /* 0x004fe200078e00ff */
[----:B------:R-:W-:Y:S01]  /*00a0*/  SGXT.U32 R14, R14, 0x4 ;  /* 0x000000040e0e781a */ /* 0x000fe20000000000 */
[----:B---3--:R-:W-:-:S03]  /*00b0*/  IMAD.SHL.U32 R13, R13, 0x40, RZ ;  /* 0x000000400d0d7824 */ /* 0x008fc600078e00ff */
[----:B------:R-:W-:Y:S02]  /*00c0*/  LOP3.LUT R14, R14, R3, RZ, 0xfc, !PT ;  /* 0x000000030e0e7212 */ /* 0x000fe400078efcff */
[----:B------:R-:W1:Y:S01]  /*00d0*/  LDC.64 R2, c[0x0][0x210] ;  /* 0x00008400ff027b82 */ /* 0x000e620000000a00 */
[----:B------:R-:W-:Y:S02]  /*00e0*/  LOP3.LUT R5, R0, 0xc, R5, 0xf8, !PT ;  /* 0x0000000c00057812 */ /* 0x000fe400078ef805 */
[----:B------:R-:W-:Y:S02]  /*00f0*/  LOP3.LUT R4, R13, R14, RZ, 0xfc, !PT ;  /* 0x0000000e0d047212 */ /* 0x000fe400078efcff */
[----:B------:R-:W-:Y:S02]  /*0100*/  SHF.R.U32.HI R7, RZ, 0x2, R5 ;  /* 0x00000002ff077819 */ /* 0x000fe40000011605 */
[----:B------:R-:W-:Y:S02]  /*0110*/  ISETP.GE.AND P0, PT, R5, 0x10, PT ;  /* 0x000000100500780c */ /* 0x000fe40003f06270 */
[----:B------:R-:W-:Y:S01]  /*0120*/  LOP3.LUT R10, R13, 0x20, R14, 0xfe, !PT ;  /* 0x000000200d0a7812 */ /* 0x000fe200078efe0e */
[----:B------:R-:W-:Y:S01]  /*0130*/  IMAD R7, R7, 0x16261, R4 ;  /* 0x0001626107077824 */ /* 0x000fe200078e0204 */
[----:B------:R-:W-:-:S02]  /*0140*/  ISETP.LT.AND P1, PT, R4, 0x16261, !P0 ;  /* 0x000162610400780c */ /* 0x000fc40004721270 */
[----:B------:R-:W-:Y:S02]  /*0150*/  CS2R R4, SRZ ;  /* 0x0000000000047805 */ /* 0x000fe4000001ff00 */
[----:B------:R-:W-:Y:S01]  /*0160*/  ISETP.LT.AND P0, PT, R10, 0x16261, !P0 ;  /* 0x000162610a00780c */ /* 0x000fe20004701270 */
[----:B------:R-:W-:Y:S01]  /*0170*/  IMAD R8, R7, 0xc, RZ ;  /* 0x0000000c07087824 */ /* 0x000fe200078e02ff */
[----:B------:R-:W-:-:S03]  /*0180*/  CS2R R6, SRZ ;  /* 0x0000000000067805 */ /* 0x000fc6000001ff00 */
[C---:B------:R-:W-:Y:S02]  /*0190*/  VIADD R17, R8.reuse, 0x8 ;  /* 0x0000000808117836 */ /* 0x040fe40000000000 */
[----:B------:R-:W-:Y:S01]  /*01a0*/  VIADD R9, R8, 0x188 ;  /* 0x0000018808097836 */ /* 0x000fe20000000000 */
[----:B------:R-:W-:Y:S01]  /*01b0*/  CS2R R10, SRZ ;  /* 0x00000000000a7805 */ /* 0x000fe2000001ff00 */
[----:B-1----:R-:W-:-:S04]  /*01c0*/  IMAD.WIDE R16, R17, 0x4, R2 ;  /* 0x0000000411107825 */ /* 0x002fc800078e0202 */
[----:B------:R-:W-:Y:S01]  /*01d0*/  IMAD.WIDE R2, R9, 0x4, R2 ;  /* 0x0000000409027825 */ /* 0x000fe200078e0202 */
[----:B------:R-:W-:Y:S01]  /*01e0*/  CS2R R8, SRZ ;  /* 0x0000000000087805 */ /* 0x000fe2000001ff00 */
[----:B------:R-:W2:Y:S05]  /*01f0*/  @P1 LDG.E.EL.128 R4, desc[UR6][R16.64] ;  /* 0x0000000610041981 */ /* 0x000eaa000c2e1d00 */
[----:B------:R1:W3:Y:S01]  /*0200*/  @P0 LDG.E.EL.128 R8, desc[UR6][R2.64] ;  /* 0x0000000602080981 */ /* 0x0002e2000c2e1d00 */
[----:B------:R-:W4:Y:S01]  /*0210*/  S2UR UR5, SR_CgaCtaId ;  /* 0x00000000000579c3 */ /* 0x000f220000008800 */
[----:B------:R-:W-:Y:S01]  /*0220*/  IMAD.SHL.U32 R15, R12, 0x100, RZ ;  /* 0x000001000c0f7824 */ /* 0x000fe200078e00ff */
[----:B------:R-:W-:Y:S01]  /*0230*/  UMOV UR4, 0x400 ;  /* 0x0000040000047882 */ /* 0x000fe20000000000 */
[----:B------:R-:W5:Y:S03]  /*0240*/  S2R R20, SR_TID.X ;  /* 0x0000000000147919 */ /* 0x000f660000002100 */
[----:B------:R-:W-:-:S02]  /*0250*/  LOP3.LUT R15, R15, 0x300, RZ, 0xc0, !PT ;  /* 0x000003000f0f7812 */ /* 0x000fc400078ec0ff */
[----:B-1----:R-:W1:Y:S02]  /*0260*/  LDC.64 R2, c[0x0][0x218] ;  /* 0x00008600ff027b82 */ /* 0x002e640000000a00 */
[----:B------:R-:W-:Y:S02]  /*0270*/  LOP3.LUT R14, R14, R15, RZ, 0xfc, !PT ;  /* 0x0000000f0e0e7212 */ /* 0x000fe400078efcff */
[C---:B------:R-:W-:Y:S02]  /*0280*/  LOP3.LUT R17, R15.reuse, 0x40, RZ, 0xfc, !PT ;  /* 0x000000400f117812 */ /* 0x040fe400078efcff */
[C---:B------:R-:W-:Y:S02]  /*0290*/  LOP3.LUT R19, R15.reuse, 0x80, RZ, 0xfc, !PT ;  /* 0x000000800f137812 */ /* 0x040fe400078efcff */
[C---:B------:R-:W-:Y:S02]  /*02a0*/  LOP3.LUT R21, R15.reuse, 0xc0, RZ, 0xfc, !PT ;  /* 0x000000c00f157812 */ /* 0x040fe400078efcff */
[----:B------:R-:W-:-:S02]  /*02b0*/  LEA.HI R15, R15, R14, RZ, 0x1a ;  /* 0x0000000e0f0f7211 */ /* 0x000fc400078fd0ff */
[-C--:B------:R-:W-:Y:S02]  /*02c0*/  LEA.HI R17, R17, R14.reuse, RZ, 0x1a ;  /* 0x0000000e11117211 */ /* 0x080fe400078fd0ff */
[-C--:B------:R-:W-:Y:S01]  /*02d0*/  LEA.HI R19, R19, R14.reuse, RZ, 0x1a ;  /* 0x0000000e13137211 */ /* 0x080fe200078fd0ff */
[----:B----4-:R-:W-:Y:S01]  /*02e0*/  UPRMT UR4, UR5, 0x654, UR4 ;  /* 0x0000065405047896 */ /* 0x010fe20008000004 */
[----:B------:R-:W-:Y:S02]  /*02f0*/  LEA.HI R21, R21, R14, RZ, 0x1a ;  /* 0x0000000e15157211 */ /* 0x000fe400078fd0ff */
[----:B------:R-:W-:-:S03]  /*0300*/  LOP3.LUT R14, R13, 0x3f, R12, 0xf8, !PT ;  /* 0x0000003f0d0e7812 */ /* 0x000fc600078ef80c */
[----:B------:R-:W-:Y:S02]  /*0310*/  LEA R15, R15, UR4, 0x2 ;  /* 0x000000040f0f7c11 */ /* 0x000fe4000f8e10ff */
[----:B------:R-:W-:Y:S02]  /*0320*/  LEA R16, R17, UR4, 0x2 ;  /* 0x0000000411107c11 */ /* 0x000fe4000f8e10ff */
[----:B------:R-:W-:Y:S02]  /*0330*/  LEA R19, R19, UR4, 0x2 ;  /* 0x0000000413137c11 */ /* 0x000fe4000f8e10ff */
[----:B------:R-:W-:Y:S02]  /*0340*/  LEA R18, R21, UR4, 0x2 ;  /* 0x0000000415127c11 */ /* 0x000fe4000f8e10ff */
[----:B0----5:R-:W-:Y:S02]  /*0350*/  SHF.R.U32.HI R17, RZ, 0x6, R20 ;  /* 0x00000006ff117819 */ /* 0x021fe40000011614 */
[----:B------:R-:W-:-:S02]  /*0360*/  SHF.R.U32.HI R20, RZ, 0x6, R12 ;  /* 0x00000006ff147819 */ /* 0x000fc4000001160c */
[----:B------:R-:W-:Y:S02]  /*0370*/  LOP3.LUT R12, R12, 0x7f, RZ, 0xc0, !PT ;  /* 0x0000007f0c0c7812 */ /* 0x000fe400078ec0ff */
[----:B------:R-:W-:Y:S02]  /*0380*/  SGXT.U32 R17, R17, 0x1 ;  /* 0x000000011111781a */ /* 0x000fe40000000000 */
[----:B------:R-:W-:Y:S02]  /*0390*/  SGXT.U32 R13, R20, 0x1 ;  /* 0x00000001140d781a */ /* 0x000fe40000000000 */
[----:B------:R-:W-:Y:S02]  /*03a0*/  ISETP.GE.AND P0, PT, R14, 0x16261, PT ;  /* 0x000162610e00780c */ /* 0x000fe40003f06270 */
[C---:B------:R-:W-:Y:S01]  /*03b0*/  LOP3.LUT R23, R12.reuse, 0x380, RZ, 0xfc, !PT ;  /* 0x000003800c177812 */ /* 0x040fe200078efcff */
[----:B--2---:R0:W-:Y:S04]  /*03c0*/  STS [R15], R4 ;  /* 0x000000040f007388 */ /* 0x0041e80000000800 */
[----:B------:R2:W-:Y:S04]  /*03d0*/  STS [R16+0x100], R5 ;  /* 0x0001000510007388 */ /* 0x0005e80000000800 */
[----:B------:R-:W-:Y:S01]  /*03e0*/  STS [R19+0x200], R6 ;  /* 0x0002000613007388 */ /* 0x000fe20000000800 */
[----:B0-----:R-:W-:Y:S01]  /*03f0*/  IMAD.IADD R4, R17, 0x1, R12 ;  /* 0x0000000111047824 */ /* 0x001fe200078e020c */
[----:B------:R-:W-:-:S02]  /*0400*/  LOP3.LUT R17, R12, 0x300, RZ, 0xfc, !PT ;  /* 0x000003000c117812 */ /* 0x000fc400078efcff */
[----:B------:R0:W-:Y:S01]  /*0410*/  STS [R18+0x300], R7 ;  /* 0x0003000712007388 */ /* 0x0001e20000000800 */
[----:B--2---:R-:W-:-:S03]  /*0420*/  LOP3.LUT R5, R12, 0x80, RZ, 0xfc, !PT ;  /* 0x000000800c057812 */ /* 0x004fc600078efcff */
[----:B---3--:R2:W-:Y:S01]  /*0430*/  STS [R15+0x80], R8 ;  /* 0x000080080f007388 */ /* 0x0085e20000000800 */
[----:B------:R-:W-:Y:S02]  /*0440*/  LEA R4, R4, UR4, 0x2 ;  /* 0x0000000404047c11 */ /* 0x000fe4000f8e10ff */
[----:B------:R-:W-:Y:S01]  /*0450*/  LEA.HI R5, R5, R12, RZ, 0x1a ;  /* 0x0000000c05057211 */ /* 0x000fe200078fd0ff */
[----:B------:R3:W-:Y:S01]  /*0460*/  STS [R16+0x180], R9 ;  /* 0x0001800910007388 */ /* 0x0007e20000000800 */
[----:B0-----:R-:W-:-:S03]  /*0470*/  LOP3.LUT R7, R12, 0x100, RZ, 0xfc, !PT ;  /* 0x000001000c077812 */ /* 0x001fc600078efcff */
[----:B------:R0:W-:Y:S01]  /*0480*/  STS [R19+0x280], R10 ;  /* 0x0002800a13007388 */ /* 0x0001e20000000800 */
[----:B------:R-:W-:Y:S02]  /*0490*/  LEA R5, R5, UR4, 0x2 ;  /* 0x0000000405057c11 */ /* 0x000fe4000f8e10ff */
[C---:B--2---:R-:W-:Y:S01]  /*04a0*/  LOP3.LUT R15, R12.reuse, 0x200, RZ, 0xfc, !PT ;  /* 0x000002000c0f7812 */ /* 0x044fe200078efcff */
[----:B------:R2:W-:Y:S01]  /*04b0*/  STS [R18+0x380], R11 ;  /* 0x0003800b12007388 */ /* 0x0005e20000000800 */
[-C--:B------:R-:W-:Y:S02]  /*04c0*/  LEA.HI R7, R7, R12.reuse, RZ, 0x1a ;  /* 0x0000000c07077211 */ /* 0x080fe400078fd0ff */
[----:B---3--:R-:W-:Y:S01]  /*04d0*/  LOP3.LUT R9, R12, 0x180, RZ, 0xfc, !PT ;  /* 0x000001800c097812 */ /* 0x008fe200078efcff */
[----:B------:R-:W-:Y:S01]  /*04e0*/  BAR.SYNC.DEFER_BLOCKING 0x0 ;  /* 0x0000000000007b1d */ /* 0x000fe20000010000 */
[-C--:B------:R-:W-:Y:S02]  /*04f0*/  LEA.HI R15, R15, R12.reuse, RZ, 0x1a ;  /* 0x0000000c0f0f7211 */ /* 0x080fe400078fd0ff */
[----:B------:R-:W-:-:S02]  /*0500*/  LEA.HI R6, R9, R12, RZ, 0x1a ;  /* 0x0000000c09067211 */ /* 0x000fc400078fd0ff */
[-C--:B0-----:R-:W-:Y:S02]  /*0510*/  LEA.HI R10, R17, R12.reuse, RZ, 0x1a ;  /* 0x0000000c110a7211 */ /* 0x081fe400078fd0ff */
[----:B--2---:R-:W-:Y:S02]  /*0520*/  LOP3.LUT R11, R12, 0x280, RZ, 0xfc, !PT ;  /* 0x000002800c0b7812 */ /* 0x004fe400078efcff */
[----:B------:R-:W-:Y:S02]  /*0530*/  LEA R8, R7, UR4, 0x2 ;  /* 0x0000000407087c11 */ /* 0x000fe4000f8e10ff */
[----:B------:R-:W-:Y:S02]  /*0540*/  LEA.HI R11, R11, R12, RZ, 0x1a ;  /* 0x0000000c0b0b7211 */ /* 0x000fe400078fd0ff */
[----:B------:R-:W-:Y:S02]  /*0550*/  LEA R16, R6, UR4, 0x2 ;  /* 0x0000000406107c11 */ /* 0x000fe4000f8e10ff */
[----:B------:R-:W-:-:S02]  /*0560*/  LEA R17, R15, UR4, 0x2 ;  /* 0x000000040f117c11 */ /* 0x000fc4000f8e10ff */
[----:B------:R-:W-:Y:S02]  /*0570*/  LEA R6, R11, UR4, 0x2 ;  /* 0x000000040b067c11 */ /* 0x000fe4000f8e10ff */
[----:B------:R-:W-:Y:S02]  /*0580*/  LEA R7, R10, UR4, 0x2 ;  /* 0x000000040a077c11 */ /* 0x000fe4000f8e10ff */
[----:B------:R-:W-:Y:S02]  /*0590*/  LOP3.LUT R9, R0, R13, RZ, 0xfc, !PT ;  /* 0x0000000d00097212 */ /* 0x000fe400078efcff */
[----:B------:R-:W-:Y:S01]  /*05a0*/  LOP3.LUT R10, R0, 0x2, R13, 0xfe, !PT ;  /* 0x00000002000a7812 */ /* 0x000fe200078efe0d */
[----:B------:R-:W0:Y:S01]  /*05b0*/  LDS R19, [R4] ;  /* 0x0000000004137984 */ /* 0x000e220000000800 */
[C---:B------:R-:W-:Y:S01]  /*05c0*/  ISETP.LT.AND P1, PT, R9.reuse, 0x10, !P0 ;  /* 0x000000100900780c */ /* 0x040fe20004721270 */
[----:B------:R-:W-:Y:S01]  /*05d0*/  IMAD R9, R9, 0x16261, R14 ;  /* 0x0001626109097824 */ /* 0x000fe200078e020e */
[----:B------:R-:W-:Y:S01]  /*05e0*/  LOP3.LUT R11, R0, 0x4, R13, 0xfe, !PT ;  /* 0x00000004000b7812 */ /* 0x000fe200078efe0d */
[----:B------:R-:W2:Y:S01]  /*05f0*/  LDS R21, [R5+0x200] ;  /* 0x0002000005157984 */ /* 0x000ea20000000800 */
[----:B------:R-:W-:Y:S01]  /*0600*/  LOP3.LUT R14, R0, 0x6, R13, 0xfe, !PT ;  /* 0x00000006000e7812 */ /* 0x000fe200078efe0d */
[----:B------:R-:W-:Y:S01]  /*0610*/  VIADD R25, R9, 0xdd7ca ;  /* 0x000dd7ca09197836 */ /* 0x000fe20000000000 */
[----:B------:R-:W-:Y:S01]  /*0620*/  ISETP.LT.AND P6, PT, R10, 0x10, !P0 ;  /* 0x000000100a00780c */ /* 0x000fe200047c1270 */
[----:B------:R-:W3:Y:S01]  /*0630*/  LDS R8, [R8+0x400] ;  /* 0x0004000008087984 */ /* 0x000ee20000000800 */
[----:B------:R-:W-:Y:S01]  /*0640*/  ISETP.LT.AND P5, PT, R11, 0x10, !P0 ;  /* 0x000000100b00780c */ /* 0x000fe200047a1270 */
[C---:B-1----:R-:W-:Y:S01]  /*0650*/  IMAD.WIDE R10, R9.reuse, 0x4, R2 ;  /* 0x00000004090a7825 */ /* 0x042fe200078e0202 */
[----:B------:R-:W-:Y:S01]  /*0660*/  LOP3.LUT R15, R0, 0x8, R13, 0xfe, !PT ;  /* 0x00000008000f7812 */ /* 0x000fe200078efe0d */
[----:B------:R1:W4:Y:S01]  /*0670*/  LDS R4, [R16+0x600] ;  /* 0x0006000010047984 */ /* 0x0003220000000800 */
[----:B------:R-:W-:Y:S01]  /*0680*/  LOP3.LUT R18, R0, 0xe, R13, 0xfe, !PT ;  /* 0x0000000e00127812 */ /* 0x000fe200078efe0d */
[----:B------:R-:W-:Y:S01]  /*0690*/  VIADD R27, R9, 0x109c8c ;  /* 0x00109c8c091b7836 */ /* 0x000fe20000000000 */
[----:B------:R-:W-:Y:S01]  /*06a0*/  ISETP.LT.AND P4, PT, R14, 0x10, !P0 ;  /* 0x000000100e00780c */ /* 0x000fe20004781270 */
[----:B------:R5:W4:Y:S01]  /*06b0*/  LDS R5, [R17+0x800] ;  /* 0x0008000011057984 */ /* 0x000b220000000800 */
[----:B------:R-:W-:Y:S01]  /*06c0*/  ISETP.LT.AND P3, PT, R15, 0x10, !P0 ;  /* 0x000000100f00780c */ /* 0x000fe20004761270 */
[----:B------:R-:W-:-:S02]  /*06d0*/  VIADD R15, R9, 0x58984 ;  /* 0x00058984090f7836 */ /* 0x000fc40000000000 */
[----:B------:R-:W4:Y:S01]  /*06e0*/  LDS R6, [R6+0xa00] ;  /* 0x000a000006067984 */ /* 0x000f220000000800 */
[----:B-1----:R-:W-:Y:S01]  /*06f0*/  LOP3.LUT R16, R0, 0xa, R13, 0xfe, !PT ;  /* 0x0000000a00107812 */ /* 0x002fe200078efe0d */
[----:B------:R-:W-:Y:S02]  /*0700*/  IMAD.WIDE R14, R15, 0x4, R2 ;  /* 0x000000040f0e7825 */ /* 0x000fe400078e0202 */
[----:B------:R-:W4:Y:S01]  /*0710*/  LDS R7, [R7+0xc00] ;  /* 0x000c000007077984 */ /* 0x000f220000000800 */
[----:B-----5:R-:W-:Y:S01]  /*0720*/  LOP3.LUT R17, R0, 0xc, R13, 0xfe, !PT ;  /* 0x0000000c00117812 */ /* 0x020fe200078efe0d */
[----:B------:R-:W-:Y:S01]  /*0730*/  VIADD R13, R9, 0x2c4c2 ;  /* 0x0002c4c2090d7836 */ /* 0x000fe20000000000 */
[----:B------:R-:W-:Y:S02]  /*0740*/  ISETP.LT.AND P2, PT, R16, 0x10, !P0 ;  /* 0x000000101000780c */ /* 0x000fe40004741270 */
[----:B------:R-:W-:Y:S01]  /*0750*/  LEA.HI R0, R23, R12, RZ, 0x1a ;  /* 0x0000000c17007211 */ /* 0x000fe200078fd0ff */
[----:B------:R-:W-:-:S02]  /*0760*/  VIADD R23, R9, 0xb1308 ;  /* 0x000b130809177836 */ /* 0x000fc40000000000 */
[--C-:B------:R-:W-:Y:S01]  /*0770*/  IMAD.WIDE R12, R13, 0x4, R2.reuse ;  /* 0x000000040d0c7825 */ /* 0x100fe200078e0202 */
[----:B------:R-:W-:Y:S01]  /*0780*/  LEA R0, R0, UR4, 0x2 ;  /* 0x0000000400007c11 */ /* 0x000fe2000f8e10ff */
[----:B0-----:R0:W-:Y:S01]  /*0790*/  @P1 STG.E desc[UR6][R10.64], R19 ;  /* 0x000000130a001986 */ /* 0x0011e2000c101906 */
[----:B------:R-:W-:Y:S01]  /*07a0*/  ISETP.LT.AND P1, PT, R17, 0x10, !P0 ;  /* 0x000000101100780c */ /* 0x000fe20004721270 */
[----:B------:R-:W-:Y:S01]  /*07b0*/  VIADD R17, R9, 0x84e46 ;  /* 0x00084e4609117836 */ /* 0x000fe20000000000 */
[----:B------:R-:W-:Y:S01]  /*07c0*/  ISETP.LT.AND P0, PT, R18, 0x10, !P0 ;  /* 0x000000101200780c */ /* 0x000fe20004701270 */
[----:B--2---:R1:W-:Y:S02]  /*07d0*/  @P6 STG.E desc[UR6][R12.64], R21 ;  /* 0x000000150c006986 */ /* 0x0043e4000c101906 */
[--C-:B------:R-:W-:Y:S02]  /*07e0*/  IMAD.WIDE R16, R17, 0x4, R2.reuse ;  /* 0x0000000411107825 */ /* 0x100fe400078e0202 */
[----:B---3--:R1:W-:Y:S02]  /*07f0*/  @P5 STG.E desc[UR6][R14.64], R8 ;  /* 0x000000080e005986 */ /* 0x0083e4000c101906 */
[----:B0-----:R-:W-:-:S02]  /*0800*/  IMAD.WIDE R10, R23, 0x4, R2 ;  /* 0x00000004170a7825 */ /* 0x001fc400078e0202 */
[----:B----4-:R1:W-:Y:S02]  /*0810*/  @P4 STG.E desc[UR6][R16.64], R4 ;  /* 0x0000000410004986 */ /* 0x0103e4000c101906 */
[--C-:B------:R-:W-:Y:S02]  /*0820*/  IMAD.WIDE R18, R25, 0x4, R2.reuse ;  /* 0x0000000419127825 */ /* 0x100fe400078e0202 */
[----:B------:R1:W-:Y:S02]  /*0830*/  @P3 STG.E desc[UR6][R10.64], R5 ;  /* 0x000000050a003986 */ /* 0x0003e4000c101906 */
[----:B------:R-:W-:Y:S02]  /*0840*/  IMAD.WIDE R22, R27, 0x4, R2 ;  /* 0x000000041b167825 */ /* 0x000fe400078e0202 */
[----:B------:R1:W-:Y:S04]  /*0850*/  @P2 STG.E desc[UR6][R18.64], R6 ;  /* 0x0000000612002986 */ /* 0x0003e8000c101906 */
[----:B------:R1:W-:Y:S01]  /*0860*/  @P1 STG.E desc[UR6][R22.64], R7 ;  /* 0x0000000716001986 */ /* 0x0003e2000c101906 */
[----:B------:R-:W-:Y:S05]  /*0870*/  @!P0 EXIT ;  /* 0x000000000000894d */ /* 0x000fea0003800000 */
[----:B-1----:R-:W0:Y:S01]  /*0880*/  LDS R5, [R0+0xe00] ;  /* 0x000e000000057984 */ /* 0x002e220000000800 */
[----:B------:R-:W-:-:S04]  /*0890*/  VIADD R9, R9, 0x13614e ;  /* 0x0013614e09097836 */ /* 0x000fc80000000000 */
[----:B------:R-:W-:-:S05]  /*08a0*/  IMAD.WIDE R2, R9, 0x4, R2 ;  /* 0x0000000409027825 */ /* 0x000fca00078e0202 */
[----:B0-----:R-:W-:Y:S01]  /*08b0*/  STG.E desc[UR6][R2.64], R5 ;  /* 0x0000000502007986 */ /* 0x001fe2000c101906 */
[----:B------:R-:W-:Y:S05]  /*08c0*/  EXIT ;  /* 0x000000000000794d */ /* 0x000fea0003800000 */
.L_x_0:
[----:B------:R-:W-:-:S00]  /*08d0*/  BRA `(.L_x_0) ;  /* 0xfffffffc00fc7947 */ /* 0x000fc0000383ffff */
[----:B------:R-:W-:-:S00]  /*08e0*/  NOP ;  /* 0x0000000000007918 */ /* 0x000fc00000000000 */
        /* <DEDUP_REMOVED lines=9> */
.L_x_1:


//--------------------- .nv.shared.triton_poi_fused_slice_34 --------------------------
	.section	.nv.shared.triton_poi_fused_slice_34,"aw",@nobits
	.sectionflags	@""
	.align	16
	.zero		1024


//--------------------- .nv.constant0.triton_poi_fused_slice_34 --------------------------
	.section	.nv.constant0.triton_poi_fused_slice_34,"a",@progbits
	.sectionflags	@""
	.align	4
.nv.constant0.triton_poi_fused_slice_34:
	.zero		552
